	.headerflags	@"EF_CUDA_TEXMODE_UNIFIED EF_CUDA_64BIT_ADDRESS EF_CUDA_ACCELERATORS EF_CUDA_SM90 EF_CUDA_VIRTUAL_SM(EF_CUDA_SM90)"
	.elftype	@"ET_EXEC"


//--------------------- .nv.info                  --------------------------
	.section	.nv.info,"",@"SHT_CUDA_INFO"
	.align	4


	//----- nvinfo : EIATTR_REGCOUNT
	.align		4
        /*0000*/ 	.byte	0x04, 0x2f
        /*0002*/ 	.short	(.L_3 - .L_2)
	.align		4
.L_2:
        /*0004*/ 	.word	index@(triton_poi_fused__native_batch_norm_legit_no_training_convolution_relu_15)
        /*0008*/ 	.word	0x00000016


	//----- nvinfo : EIATTR_MIN_STACK_SIZE
	.align		4
.L_3:
        /*000c*/ 	.byte	0x04, 0x12
        /*000e*/ 	.short	(.L_5 - .L_4)
	.align		4
.L_4:
        /*0010*/ 	.word	index@(triton_poi_fused__native_batch_norm_legit_no_training_convolution_relu_15)
        /*0014*/ 	.word	0x00000000


	//----- nvinfo : EIATTR_FRAME_SIZE
	.align		4
.L_5:
        /*0018*/ 	.byte	0x04, 0x11
        /*001a*/ 	.short	(.L_7 - .L_6)
	.align		4
.L_6:
        /*001c*/ 	.word	index@(triton_poi_fused__native_batch_norm_legit_no_training_convolution_relu_15)
        /*0020*/ 	.word	0x00000000


	//----- nvinfo : EIATTR_MIN_STACK_SIZE
	.align		4
.L_7:
        /*0024*/ 	.byte	0x04, 0x12
        /*0026*/ 	.short	(.L_9 - .L_8)
	.align		4
.L_8:
        /*0028*/ 	.word	index@(triton_poi_fused__native_batch_norm_legit_no_training_convolution_relu_15)
        /*002c*/ 	.word	0x00000000
.L_9:


//--------------------- .nv.info.triton_poi_fused__native_batch_norm_legit_no_training_convolution_relu_15 --------------------------
	.section	.nv.info.triton_poi_fused__native_batch_norm_legit_no_training_convolution_relu_15,"",@"SHT_CUDA_INFO"
	.sectionflags	@""
	.align	4


	//----- nvinfo : EIATTR_CUDA_API_VERSION
	.align		4
        /*0000*/ 	.byte	0x04, 0x37
        /*0002*/ 	.short	(.L_11 - .L_10)
.L_10:
        /*0004*/ 	.word	0x0000007c


	//----- nvinfo : EIATTR_KPARAM_INFO
	.align		4
.L_11:
        /*0008*/ 	.byte	0x04, 0x17
        /*000a*/ 	.short	(.L_13 - .L_12)
.L_12:
        /*000c*/ 	.word	0x00000000
        /*0010*/ 	.short	0x0007
        /*0012*/ 	.short	0x0038
        /*0014*/ 	.byte	0x00, 0xf0, 0x11, 0x00


	//----- nvinfo : EIATTR_KPARAM_INFO
	.align		4
.L_13:
        /*0018*/ 	.byte	0x04, 0x17
        /*001a*/ 	.short	(.L_15 - .L_14)
.L_14:
        /*001c*/ 	.word	0x00000000
        /*0020*/ 	.short	0x0006
        /*0022*/ 	.short	0x0030
        /*0024*/ 	.byte	0x00, 0xf4, 0x21, 0x00


	//----- nvinfo : EIATTR_KPARAM_INFO
	.align		4
.L_15:
        /*0028*/ 	.byte	0x04, 0x17
        /*002a*/ 	.short	(.L_17 - .L_16)
.L_16:
        /*002c*/ 	.word	0x00000000
        /*0030*/ 	.short	0x0005
        /*0032*/ 	.short	0x0028
        /*0034*/ 	.byte	0x00, 0xf4, 0x21, 0x00


	//----- nvinfo : EIATTR_KPARAM_INFO
	.align		4
.L_17:
        /*0038*/ 	.byte	0x04, 0x17
        /*003a*/ 	.short	(.L_19 - .L_18)
.L_18:
        /*003c*/ 	.word	0x00000000
        /*0040*/ 	.short	0x0004
        /*0042*/ 	.short	0x0020
        /*0044*/ 	.byte	0x00, 0xf4, 0x21, 0x00


	//----- nvinfo : EIATTR_KPARAM_INFO
	.align		4
.L_19:
        /*0048*/ 	.byte	0x04, 0x17
        /*004a*/ 	.short	(.L_21 - .L_20)
.L_20:
        /*004c*/ 	.word	0x00000000
        /*0050*/ 	.short	0x0003
        /*0052*/ 	.short	0x0018
        /*0054*/ 	.byte	0x00, 0xf4, 0x21, 0x00


	//----- nvinfo : EIATTR_KPARAM_INFO
	.align		4
.L_21:
        /*0058*/ 	.byte	0x04, 0x17
        /*005a*/ 	.short	(.L_23 - .L_22)
.L_22:
        /*005c*/ 	.word	0x00000000
        /*0060*/ 	.short	0x0002
        /*0062*/ 	.short	0x0010
        /*0064*/ 	.byte	0x00, 0xf4, 0x21, 0x00


	//----- nvinfo : EIATTR_KPARAM_INFO
	.align		4
.L_23:
        /*0068*/ 	.byte	0x04, 0x17
        /*006a*/ 	.short	(.L_25 - .L_24)
.L_24:
        /*006c*/ 	.word	0x00000000
        /*0070*/ 	.short	0x0001
        /*0072*/ 	.short	0x0008
        /*0074*/ 	.byte	0x00, 0xf4, 0x21, 0x00


	//----- nvinfo : EIATTR_KPARAM_INFO
	.align		4
.L_25:
        /*0078*/ 	.byte	0x04, 0x17
        /*007a*/ 	.short	(.L_27 - .L_26)
.L_26:
        /*007c*/ 	.word	0x00000000
        /*0080*/ 	.short	0x0000
        /*0082*/ 	.short	0x0000
        /*0084*/ 	.byte	0x00, 0xf4, 0x21, 0x00


	//----- nvinfo : EIATTR_SPARSE_MMA_MASK
	.align		4
.L_27:
        /*0088*/ 	.byte	0x03, 0x50
        /*008a*/ 	.short	0x0000


	//----- nvinfo : EIATTR_MAXREG_COUNT
	.align		4
        /*008c*/ 	.byte	0x03, 0x1b
        /*008e*/ 	.short	0x00ff


	//----- nvinfo : EIATTR_EXIT_INSTR_OFFSETS
	.align		4
        /*0090*/ 	.byte	0x04, 0x1c
        /*0092*/ 	.short	(.L_29 - .L_28)


	//   ....[0]....
.L_28:
        /*0094*/ 	.word	0x000003b0


	//----- nvinfo : EIATTR_REQNTID
	.align		4
.L_29:
        /*0098*/ 	.byte	0x04, 0x10
        /*009a*/ 	.short	(.L_31 - .L_30)
.L_30:
        /*009c*/ 	.word	0x00000080
        /*00a0*/ 	.word	0x00000001
        /*00a4*/ 	.word	0x00000001


	//----- nvinfo : EIATTR_CBANK_PARAM_SIZE
	.align		4
.L_31:
        /*00a8*/ 	.byte	0x03, 0x19
        /*00aa*/ 	.short	0x003c


	//----- nvinfo : EIATTR_PARAM_CBANK
	.align		4
        /*00ac*/ 	.byte	0x04, 0x0a
        /*00ae*/ 	.short	(.L_33 - .L_32)
	.align		4
.L_32:
        /*00b0*/ 	.word	index@(.nv.constant0.triton_poi_fused__native_batch_norm_legit_no_training_convolution_relu_15)
        /*00b4*/ 	.short	0x0210
        /*00b6*/ 	.short	0x003c


	//----- nvinfo : EIATTR_SW_WAR
	.align		4
.L_33:
        /*00b8*/ 	.byte	0x04, 0x36
        /*00ba*/ 	.short	(.L_35 - .L_34)
.L_34:
        /*00bc*/ 	.word	0x00000008
.L_35:


//--------------------- .nv.callgraph             --------------------------
	.section	.nv.callgraph,"",@"SHT_CUDA_CALLGRAPH"
	.align	4
	.sectionentsize	8
	.align		4
        /*0000*/ 	.word	0x00000000
	.align		4
        /*0004*/ 	.word	0xffffffff
	.align		4
        /*0008*/ 	.word	0x00000000
	.align		4
        /*000c*/ 	.word	0xfffffffe
	.align		4
        /*0010*/ 	.word	0x00000000
	.align		4
        /*0014*/ 	.word	0xfffffffd
	.align		4
        /*0018*/ 	.word	0x00000000
	.align		4
        /*001c*/ 	.word	0xfffffffc


//--------------------- .nv.constant4             --------------------------
	.section	.nv.constant4,"a",@progbits
	.align	8
	.align		8
.nv.constant4:
        /*0000*/ 	.dword	_$_str
	.align		8
        /*0008*/ 	.dword	_$_str_$_2


//--------------------- .text.triton_poi_fused__native_batch_norm_legit_no_training_convolution_relu_15 --------------------------
	.section	.text.triton_poi_fused__native_batch_norm_legit_no_training_convolution_relu_15,"ax",@progbits
	.align	128
        .global         triton_poi_fused__native_batch_norm_legit_no_training_convolution_relu_15
        .type           triton_poi_fused__native_batch_norm_legit_no_training_convolution_relu_15,@function
        .size           triton_poi_fused__native_batch_norm_legit_no_training_convolution_relu_15,(.L_x_1 - triton_poi_fused__native_batch_norm_legit_no_training_convolution_relu_15)
        .other          triton_poi_fused__native_batch_norm_legit_no_training_convolution_relu_15,@"STO_CUDA_ENTRY STV_DEFAULT"
triton_poi_fused__native_batch_norm_legit_no_training_convolution_relu_15:
.text.triton_poi_fused__native_batch_norm_legit_no_training_convolution_relu_15:
[----:B------:R-:W-:Y:S01]  /*0000*/  LDC R1, c[0x0][0x28] ;  /* 0x00000a00ff017b82 */ /* 0x000fe20000000800 */
[----:B------:R-:W1:Y:S07]  /*0010*/  S2R R0, SR_TID.X ;  /* 0x0000000000007919 */ /* 0x000e6e0000002100 */
[----:B------:R-:W2:Y:S01]  /*0020*/  LDC.64 R14, c[0x0][0x228] ;  /* 0x00008a00ff0e7b82 */ /* 0x000ea20000000a00 */
[----:B------:R-:W-:Y:S01]  /*0030*/  ULDC.64 UR4, c[0x0][0x208] ;  /* 0x0000820000047ab9 */ /* 0x000fe20000000a00 */
[----:B------:R-:W3:Y:S06]  /*0040*/  S2R R5, SR_CTAID.X ;  /* 0x0000000000057919 */ /* 0x000eec0000002500 */
[----:B------:R-:W4:Y:S08]  /*0050*/  LDC.64 R10, c[0x0][0x218] ;  /* 0x00008600ff0a7b82 */ /* 0x000f300000000a00 */
[----:B------:R-:W5:Y:S08]  /*0060*/  LDC.64 R12, c[0x0][0x220] ;  /* 0x00008800ff0c7b82 */ /* 0x000f700000000a00 */
[----:B------:R-:W5:Y:S01]  /*0070*/  LDC.64 R16, c[0x0][0x230] ;  /* 0x00008c00ff107b82 */ /* 0x000f620000000a00 */
[----:B-1----:R-:W-:-:S02]  /*0080*/  SHF.L.U32 R0, R0, 0x1, RZ ;  /* 0x0000000100007819 */ /* 0x002fc400000006ff */
[----:B---3--:R-:W-:Y:S02]  /*0090*/  SHF.R.S32.HI R3, RZ, 0x17, R5 ;  /* 0x00000017ff037819 */ /* 0x008fe40000011405 */
[----:B------:R-:W-:Y:S02]  /*00a0*/  LOP3.LUT R0, R0, 0xfe, RZ, 0xc0, !PT ;  /* 0x000000fe00007812 */ /* 0x000fe400078ec0ff */
[----:B------:R-:W-:Y:S02]  /*00b0*/  SGXT R3, R3, 0x1 ;  /* 0x000000010303781a */ /* 0x000fe40000000200 */
[----:B------:R-:W-:Y:S02]  /*00c0*/  LEA R0, R5, R0, 0x8 ;  /* 0x0000000005007211 */ /* 0x000fe400078e40ff */
[----:B------:R-:W1:Y:S02]  /*00d0*/  LDC.64 R4, c[0x0][0x238] ;  /* 0x00008e00ff047b82 */ /* 0x000e640000000a00 */
[----:B------:R-:W-:-:S04]  /*00e0*/  LEA.HI R3, R3, R0, RZ, 0x6 ;  /* 0x0000000003037211 */ /* 0x000fc800078f30ff */
[----:B------:R-:W-:-:S04]  /*00f0*/  SHF.R.S32.HI R3, RZ, 0x6, R3 ;  /* 0x00000006ff037819 */ /* 0x000fc80000011403 */
[----:B------:R-:W-:-:S04]  /*0100*/  LEA.HI R2, R3, R3, RZ, 0x5 ;  /* 0x0000000303027211 */ /* 0x000fc800078f28ff */
[----:B------:R-:W-:-:S04]  /*0110*/  LOP3.LUT R2, R2, 0xffffffe0, RZ, 0xc0, !PT ;  /* 0xffffffe002027812 */ /* 0x000fc800078ec0ff */
[----:B------:R-:W-:Y:S02]  /*0120*/  IADD3 R19, R3, -R2, RZ ;  /* 0x8000000203137210 */ /* 0x000fe40007ffe0ff */
[----:B------:R-:W3:Y:S03]  /*0130*/  LDC.64 R2, c[0x0][0x210] ;  /* 0x00008400ff027b82 */ /* 0x000ee60000000a00 */
[----:B--2---:R-:W-:-:S05]  /*0140*/  IMAD.WIDE R14, R19, 0x4, R14 ;  /* 0x00000004130e7825 */ /* 0x004fca00078e020e */
[----:B------:R2:W2:Y:S01]  /*0150*/  LDG.E.EL R18, desc[UR4][R14.64] ;  /* 0x000000040e127981 */ /* 0x0004a2000c2e1900 */
[----:B----4-:R-:W-:-:S04]  /*0160*/  IMAD.WIDE R10, R19, 0x4, R10 ;  /* 0x00000004130a7825 */ /* 0x010fc800078e020a */
[----:B-----5:R-:W-:Y:S01]  /*0170*/  IMAD.WIDE R12, R19, 0x4, R12 ;  /* 0x00000004130c7825 */ /* 0x020fe200078e020c */
[----:B------:R4:W5:Y:S04]  /*0180*/  LDG.E.EL R8, desc[UR4][R10.64] ;  /* 0x000000040a087981 */ /* 0x000968000c2e1900 */
[----:B------:R-:W5:Y:S01]  /*0190*/  LDG.E.EL R9, desc[UR4][R12.64] ;  /* 0x000000040c097981 */ /* 0x000f62000c2e1900 */
[----:B---3--:R-:W-:-:S05]  /*01a0*/  IMAD.WIDE R2, R0, 0x4, R2 ;  /* 0x0000000400027825 */ /* 0x008fca00078e0202 */
[----:B------:R-:W5:Y:S01]  /*01b0*/  LDG.E.64 R6, desc[UR4][R2.64] ;  /* 0x0000000402067981 */ /* 0x000f62000c1e1b00 */
[----:B0-2---:R-:W-:-:S04]  /*01c0*/  IMAD.WIDE R14, R19, 0x4, R16 ;  /* 0x00000004130e7825 */ /* 0x005fc800078e0210 */
[----:B-1----:R-:W-:Y:S02]  /*01d0*/  IMAD.WIDE R16, R19, 0x4, R4 ;  /* 0x0000000413107825 */ /* 0x002fe400078e0204 */
[----:B------:R-:W2:Y:S01]  /*01e0*/  LDG.E.EL R14, desc[UR4][R14.64] ;  /* 0x000000040e0e7981 */ /* 0x000ea2000c2e1900 */
[----:B----4-:R-:W-:Y:S01]  /*01f0*/  HFMA2.MMA R10, -RZ, RZ, 1.625, 0 ;  /* 0x3e800000ff0a7435 */ /* 0x010fe200000001ff */
[----:B------:R-:W0:Y:S02]  /*0200*/  LDC.64 R4, c[0x0][0x240] ;  /* 0x00009000ff047b82 */ /* 0x000e240000000a00 */
[----:B------:R-:W2:Y:S01]  /*0210*/  LDG.E.EL R17, desc[UR4][R16.64] ;  /* 0x0000000410117981 */ /* 0x000ea2000c2e1900 */
[----:B0-----:R-:W-:-:S04]  /*0220*/  IMAD.WIDE R4, R0, 0x4, R4 ;  /* 0x0000000400047825 */ /* 0x001fc800078e0204 */
[----:B------:R-:W-:-:S04]  /*0230*/  FADD R18, R18, 9.9999997473787516356e-06 ;  /* 0x3727c5ac12127421 */ /* 0x000fc80000000000 */
[----:B------:R-:W0:Y:S02]  /*0240*/  MUFU.SQRT R19, R18 ;  /* 0x0000001200137308 */ /* 0x000e240000002000 */
[C---:B0-----:R-:W-:Y:S02]  /*0250*/  FSETP.GT.AND P0, PT, R19.reuse, 8.50705917302346158658e+37, PT ;  /* 0x7e8000001300780b */ /* 0x041fe40003f04000 */
[----:B------:R-:W-:-:S11]  /*0260*/  FSETP.GEU.AND P1, PT, R19, 1.175494350822287508e-38, PT ;  /* 0x008000001300780b */ /* 0x000fd60003f2e000 */
[----:B------:R-:W-:-:S04]  /*0270*/  @P0 FMUL R19, R19, 0.25 ;  /* 0x3e80000013130820 */ /* 0x000fc80000400000 */
[----:B------:R-:W-:-:S06]  /*0280*/  @!P1 FMUL R19, R19, 16777216 ;  /* 0x4b80000013139820 */ /* 0x000fcc0000400000 */
[----:B------:R-:W0:Y:S01]  /*0290*/  MUFU.RCP R19, R19 ;  /* 0x0000001300137308 */ /* 0x000e220000001000 */
[----:B------:R-:W-:Y:S01]  /*02a0*/  FSEL R10, R10, 1, P0 ;  /* 0x3f8000000a0a7808 */ /* 0x000fe20000000000 */
[--C-:B-----5:R-:W-:Y:S01]  /*02b0*/  FADD R6, R6, R8.reuse ;  /* 0x0000000806067221 */ /* 0x120fe20000000000 */
[----:B------:R-:W-:-:S03]  /*02c0*/  FADD R7, R7, R8 ;  /* 0x0000000807077221 */ /* 0x000fc60000000000 */
[----:B------:R-:W-:Y:S01]  /*02d0*/  @!P1 FMUL R10, R10, 16777216 ;  /* 0x4b8000000a0a9820 */ /* 0x000fe20000400000 */
[C---:B------:R-:W-:Y:S01]  /*02e0*/  FADD R8, -R9.reuse, R6 ;  /* 0x0000000609087221 */ /* 0x040fe20000000100 */
[----:B------:R-:W-:Y:S02]  /*02f0*/  FADD R9, -R9, R7 ;  /* 0x0000000709097221 */ /* 0x000fe40000000100 */
[----:B0-----:R-:W-:-:S04]  /*0300*/  FMUL R10, R19, R10 ;  /* 0x0000000a130a7220 */ /* 0x001fc80000400000 */
[-C--:B------:R-:W-:Y:S01]  /*0310*/  FMUL R8, R8, R10.reuse ;  /* 0x0000000a08087220 */ /* 0x080fe20000400000 */
[----:B------:R-:W-:-:S03]  /*0320*/  FMUL R10, R9, R10 ;  /* 0x0000000a090a7220 */ /* 0x000fc60000400000 */
[C-C-:B--2---:R-:W-:Y:S01]  /*0330*/  FFMA R8, R14.reuse, R8, R17.reuse ;  /* 0x000000080e087223 */ /* 0x144fe20000000011 */
[----:B------:R-:W-:-:S04]  /*0340*/  FFMA R10, R14, R10, R17 ;  /* 0x0000000a0e0a7223 */ /* 0x000fc80000000011 */
[----:B------:R-:W-:Y:S02]  /*0350*/  FSETP.GEU.AND P0, PT, R8, RZ, PT ;  /* 0x000000ff0800720b */ /* 0x000fe40003f0e000 */
[----:B------:R-:W-:Y:S02]  /*0360*/  FSETP.GEU.AND P1, PT, R10, RZ, PT ;  /* 0x000000ff0a00720b */ /* 0x000fe40003f2e000 */
[----:B------:R-:W-:Y:S02]  /*0370*/  FSEL R8, R8, RZ, P0 ;  /* 0x000000ff08087208 */ /* 0x000fe40000000000 */
[----:B------:R-:W-:Y:S01]  /*0380*/  FSEL R9, R10, RZ, P1 ;  /* 0x000000ff0a097208 */ /* 0x000fe20000800000 */
[----:B------:R-:W-:Y:S04]  /*0390*/  STG.E.64 desc[UR4][R2.64], R6 ;  /* 0x0000000602007986 */ /* 0x000fe8000c101b04 */
[----:B------:R-:W-:Y:S01]  /*03a0*/  STG.E.64 desc[UR4][R4.64], R8 ;  /* 0x0000000804007986 */ /* 0x000fe2000c101b04 */
[----:B------:R-:W-:Y:S05]  /*03b0*/  EXIT ;  /* 0x000000000000794d */ /* 0x000fea0003800000 */
.L_x_0:
[----:B------:R-:W-:-:S00]  /*03c0*/  BRA `(.L_x_0) ;  /* 0xfffffffc00fc7947 */ /* 0x000fc0000383ffff */
[----:B------:R-:W-:-:S00]  /*03d0*/  NOP ;  /* 0x0000000000007918 */ /* 0x000fc00000000000 */
        /* <DEDUP_REMOVED lines=10> */
.L_x_1:


//--------------------- .nv.global.init           --------------------------
	.section	.nv.global.init,"aw",@progbits
.nv.global.init:
	.type		_$_str,@object
	.size		_$_str,(_$_str_$_2 - _$_str)
_$_str:
        /*0000*/ 	.byte	0x5f, 0x5f, 0x43, 0x55, 0x44, 0x41, 0x5f, 0x46, 0x54, 0x5a, 0x00
	.type		_$_str_$_2,@object
	.size		_$_str_$_2,(.L_1 - _$_str_$_2)
_$_str_$_2:
        /*000b*/ 	.byte	0x5f, 0x5f, 0x43, 0x55, 0x44, 0x41, 0x5f, 0x50, 0x52, 0x45, 0x43, 0x5f, 0x53, 0x51, 0x52, 0x54
        /*001b*/ 	.byte	0x00
.L_1:


//--------------------- .nv.constant0.triton_poi_fused__native_batch_norm_legit_no_training_convolution_relu_15 --------------------------
	.section	.nv.constant0.triton_poi_fused__native_batch_norm_legit_no_training_convolution_relu_15,"a",@progbits
	.sectionflags	@""
	.align	4
.nv.constant0.triton_poi_fused__native_batch_norm_legit_no_training_convolution_relu_15:
	.zero		588
